//
// Generated by NVIDIA NVVM Compiler
//
// Compiler Build ID: CL-36424714
// Cuda compilation tools, release 13.0, V13.0.88
// Based on NVVM 20.0.0
//

.version 9.0
.target sm_100
.address_size 64

	// .globl	_Z6kernelPfm

.visible .entry _Z6kernelPfm(
	.param .u64 .ptr .align 1 _Z6kernelPfm_param_0,
	.param .u64 _Z6kernelPfm_param_1
)
{


	ret;

}
	// .globl	_Z4fillPfm
.visible .entry _Z4fillPfm(
	.param .u64 .ptr .align 1 _Z4fillPfm_param_0,
	.param .u64 _Z4fillPfm_param_1
)
{
	.reg .pred 	%p<9>;
	.reg .b32 	%r<24>;
	.reg .b64 	%rd<10>;

	ld.param.u64 	%rd3, [_Z4fillPfm_param_0];
	ld.param.u64 	%rd4, [_Z4fillPfm_param_1];
	mov.u32 	%r12, %ctaid.y;
	mov.u32 	%r1, %ntid.y;
	mov.u32 	%r13, %tid.y;
	mad.lo.s32 	%r22, %r12, %r1, %r13;
	setp.gt.u32 	%p1, %r22, 8191;
	@%p1 bra 	$L__BB1_10;
	mov.u32 	%r14, %ctaid.x;
	mov.u32 	%r15, %ntid.x;
	mov.u32 	%r16, %tid.x;
	mad.lo.s32 	%r3, %r14, %r15, %r16;
	mov.u32 	%r17, %nctaid.x;
	mul.lo.s32 	%r4, %r15, %r17;
	mov.u32 	%r18, %nctaid.y;
	mul.lo.s32 	%r5, %r1, %r18;
	cvta.to.global.u64 	%rd1, %rd3;
$L__BB1_2:
	setp.gt.s32 	%p2, %r3, 8191;
	@%p2 bra 	$L__BB1_9;
	cvt.u64.u32 	%rd5, %r22;
	mad.lo.s64 	%rd2, %rd4, %rd5, %rd1;
	shl.b32 	%r7, %r22, 13;
	mov.u32 	%r23, %r3;
$L__BB1_4:
	add.s32 	%r9, %r23, %r7;
	setp.gt.s32 	%p3, %r9, 8192;
	mad.lo.s32 	%r19, %r9, -67117057, 262176;
	setp.gt.u32 	%p4, %r19, 524352;
	and.pred  	%p5, %p3, %p4;
	@%p5 bra 	$L__BB1_6;
	mul.wide.s32 	%rd8, %r23, 4;
	add.s64 	%rd9, %rd2, %rd8;
	mov.b32 	%r21, 0;
	st.global.u32 	[%rd9], %r21;
	bra.uni 	$L__BB1_8;
$L__BB1_6:
	setp.lt.u32 	%p6, %r9, 67100672;
	@%p6 bra 	$L__BB1_8;
	mul.wide.s32 	%rd6, %r23, 4;
	add.s64 	%rd7, %rd2, %rd6;
	mov.b32 	%r20, 1120403456;
	st.global.u32 	[%rd7], %r20;
$L__BB1_8:
	add.s32 	%r23, %r23, %r4;
	setp.lt.s32 	%p7, %r23, 8192;
	@%p7 bra 	$L__BB1_4;
$L__BB1_9:
	add.s32 	%r22, %r22, %r5;
	setp.lt.u32 	%p8, %r22, 8192;
	@%p8 bra 	$L__BB1_2;
$L__BB1_10:
	ret;

}


// ===== COMPILED SASS (sm_100) =====

	.target	sm_100

	.elftype	@"ET_EXEC"


//--------------------- .note.nv.tkinfo           --------------------------
	.section	.note.nv.tkinfo,"",@"SHT_NOTE"
	.sectionflags	@"SHF_NOTE_NV_TKINFO"
	.tkinfo
        /*0018*/ 	.word	0x00000002
        /*0030*/ 	.string	""
        /*0030*/ 	.string	"ptxas"
        /*0030*/ 	.string	"Cuda compilation tools, release 13.0, V13.0.88"
        /*0030*/ 	.string	"Build cuda_13.0.r13.0/compiler.36424714_0"
        /*0030*/ 	.string	"-arch sm_100 -m 64 "



//--------------------- .note.nv.cuinfo           --------------------------
	.section	.note.nv.cuinfo,"",@"SHT_NOTE"
	.sectionflags	@"SHF_NOTE_NV_CUINFO"
        /*0018*/ 	.short	0x0002
        /*001a*/ 	.short	0x0064
        /*001c*/ 	.short	0x0082
	.zero		2


//--------------------- .nv.info                  --------------------------
	.section	.nv.info,"",@"SHT_CUDA_INFO"
	.align	4


	//----- nvinfo : EIATTR_REGCOUNT
	.align		4
        /*0000*/ 	.byte	0x04, 0x2f
        /*0002*/ 	.short	(.L_1 - .L_0)
	.align		4
.L_0:
        /*0004*/ 	.word	index@(_Z6kernelPfm)
        /*0008*/ 	.word	0x00000004


	//----- nvinfo : EIATTR_FRAME_SIZE
	.align		4
.L_1:
        /*000c*/ 	.byte	0x04, 0x11
        /*000e*/ 	.short	(.L_3 - .L_2)
	.align		4
.L_2:
        /*0010*/ 	.word	index@(_Z6kernelPfm)
        /*0014*/ 	.word	0x00000000


	//----- nvinfo : EIATTR_REGCOUNT
	.align		4
.L_3:
        /*0018*/ 	.byte	0x04, 0x2f
        /*001a*/ 	.short	(.L_5 - .L_4)
	.align		4
.L_4:
        /*001c*/ 	.word	index@(_Z4fillPfm)
        /*0020*/ 	.word	0x00000010


	//----- nvinfo : EIATTR_FRAME_SIZE
	.align		4
.L_5:
        /*0024*/ 	.byte	0x04, 0x11
        /*0026*/ 	.short	(.L_7 - .L_6)
	.align		4
.L_6:
        /*0028*/ 	.word	index@(_Z4fillPfm)
        /*002c*/ 	.word	0x00000000


	//----- nvinfo : EIATTR_MIN_STACK_SIZE
	.align		4
.L_7:
        /*0030*/ 	.byte	0x04, 0x12
        /*0032*/ 	.short	(.L_9 - .L_8)
	.align		4
.L_8:
        /*0034*/ 	.word	index@(_Z4fillPfm)
        /*0038*/ 	.word	0x00000000


	//----- nvinfo : EIATTR_MIN_STACK_SIZE
	.align		4
.L_9:
        /*003c*/ 	.byte	0x04, 0x12
        /*003e*/ 	.short	(.L_11 - .L_10)
	.align		4
.L_10:
        /*0040*/ 	.word	index@(_Z6kernelPfm)
        /*0044*/ 	.word	0x00000000
.L_11:


//--------------------- .nv.compat                --------------------------
	.section	.nv.compat,"",@"SHT_CUDA_COMPAT_INFO"
	.align	4
        /*0000*/ 	.byte	0x02, 0x09, 0x00, 0x00, 0x02, 0x02, 0x01, 0x00, 0x02, 0x05, 0x05, 0x00, 0x03, 0x07, 0x01, 0x01
        /*0010*/ 	.byte	0x02, 0x03, 0x00, 0x00, 0x02, 0x06, 0x01, 0x00, 0x04, 0x0b, 0x08, 0x00, 0x09, 0x00, 0x00, 0x00
        /*0020*/ 	.byte	0x00, 0x00, 0x00, 0x00


//--------------------- .nv.info._Z4fillPfm       --------------------------
	.section	.nv.info._Z4fillPfm,"",@"SHT_CUDA_INFO"
	.sectionflags	@""
	.align	4


	//----- nvinfo : EIATTR_CUDA_API_VERSION
	.align		4
        /*0000*/ 	.byte	0x04, 0x37
        /*0002*/ 	.short	(.L_13 - .L_12)
.L_12:
        /*0004*/ 	.word	0x00000082


	//----- nvinfo : EIATTR_KPARAM_INFO
	.align		4
.L_13:
        /*0008*/ 	.byte	0x04, 0x17
        /*000a*/ 	.short	(.L_15 - .L_14)
.L_14:
        /*000c*/ 	.word	0x00000000
        /*0010*/ 	.short	0x0001
        /*0012*/ 	.short	0x0008
        /*0014*/ 	.byte	0x00, 0xf0, 0x21, 0x00


	//----- nvinfo : EIATTR_KPARAM_INFO
	.align		4
.L_15:
        /*0018*/ 	.byte	0x04, 0x17
        /*001a*/ 	.short	(.L_17 - .L_16)
.L_16:
        /*001c*/ 	.word	0x00000000
        /*0020*/ 	.short	0x0000
        /*0022*/ 	.short	0x0000
        /*0024*/ 	.byte	0x00, 0xf5, 0x21, 0x00


	//----- nvinfo : EIATTR_SPARSE_MMA_MASK
	.align		4
.L_17:
        /*0028*/ 	.byte	0x03, 0x50
        /*002a*/ 	.short	0x0000


	//----- nvinfo : EIATTR_MAXREG_COUNT
	.align		4
        /*002c*/ 	.byte	0x03, 0x1b
        /*002e*/ 	.short	0x00ff


	//----- nvinfo : EIATTR_MERCURY_ISA_VERSION
	.align		4
        /*0030*/ 	.byte	0x03, 0x5f
        /*0032*/ 	.short	0x0101


	//----- nvinfo : EIATTR_VRC_CTA_INIT_COUNT
	.align		4
        /*0034*/ 	.byte	0x02, 0x4a
	.zero		1
	.zero		1


	//----- nvinfo : EIATTR_EXIT_INSTR_OFFSETS
	.align		4
        /*0038*/ 	.byte	0x04, 0x1c
        /*003a*/ 	.short	(.L_19 - .L_18)


	//   ....[0]....
.L_18:
        /*003c*/ 	.word	0x00000060


	//   ....[1]....
        /*0040*/ 	.word	0x000002d0


	//----- nvinfo : EIATTR_CRS_STACK_SIZE
	.align		4
.L_19:
        /*0044*/ 	.byte	0x04, 0x1e
        /*0046*/ 	.short	(.L_21 - .L_20)
.L_20:
        /*0048*/ 	.word	0x00000000


	//----- nvinfo : EIATTR_CBANK_PARAM_SIZE
	.align		4
.L_21:
        /*004c*/ 	.byte	0x03, 0x19
        /*004e*/ 	.short	0x0010


	//----- nvinfo : EIATTR_PARAM_CBANK
	.align		4
        /*0050*/ 	.byte	0x04, 0x0a
        /*0052*/ 	.short	(.L_23 - .L_22)
	.align		4
.L_22:
        /*0054*/ 	.word	index@(.nv.constant0._Z4fillPfm)
        /*0058*/ 	.short	0x0380
        /*005a*/ 	.short	0x0010


	//----- nvinfo : EIATTR_SW_WAR
	.align		4
.L_23:
        /*005c*/ 	.byte	0x04, 0x36
        /*005e*/ 	.short	(.L_25 - .L_24)
.L_24:
        /*0060*/ 	.word	0x00000008
.L_25:


//--------------------- .nv.info._Z6kernelPfm     --------------------------
	.section	.nv.info._Z6kernelPfm,"",@"SHT_CUDA_INFO"
	.sectionflags	@""
	.align	4


	//----- nvinfo : EIATTR_CUDA_API_VERSION
	.align		4
        /*0000*/ 	.byte	0x04, 0x37
        /*0002*/ 	.short	(.L_27 - .L_26)
.L_26:
        /*0004*/ 	.word	0x00000082


	//----- nvinfo : EIATTR_KPARAM_INFO
	.align		4
.L_27:
        /*0008*/ 	.byte	0x04, 0x17
        /*000a*/ 	.short	(.L_29 - .L_28)
.L_28:
        /*000c*/ 	.word	0x00000000
        /*0010*/ 	.short	0x0001
        /*0012*/ 	.short	0x0008
        /*0014*/ 	.byte	0x00, 0xf0, 0x21, 0x00


	//----- nvinfo : EIATTR_KPARAM_INFO
	.align		4
.L_29:
        /*0018*/ 	.byte	0x04, 0x17
        /*001a*/ 	.short	(.L_31 - .L_30)
.L_30:
        /*001c*/ 	.word	0x00000000
        /*0020*/ 	.short	0x0000
        /*0022*/ 	.short	0x0000
        /*0024*/ 	.byte	0x00, 0xf5, 0x21, 0x00


	//----- nvinfo : EIATTR_SPARSE_MMA_MASK
	.align		4
.L_31:
        /*0028*/ 	.byte	0x03, 0x50
        /*002a*/ 	.short	0x0000


	//----- nvinfo : EIATTR_MAXREG_COUNT
	.align		4
        /*002c*/ 	.byte	0x03, 0x1b
        /*002e*/ 	.short	0x00ff


	//----- nvinfo : EIATTR_MERCURY_ISA_VERSION
	.align		4
        /*0030*/ 	.byte	0x03, 0x5f
        /*0032*/ 	.short	0x0101


	//----- nvinfo : EIATTR_VRC_CTA_INIT_COUNT
	.align		4
        /*0034*/ 	.byte	0x02, 0x4a
	.zero		1
	.zero		1


	//----- nvinfo : EIATTR_EXIT_INSTR_OFFSETS
	.align		4
        /*0038*/ 	.byte	0x04, 0x1c
        /*003a*/ 	.short	(.L_33 - .L_32)


	//   ....[0]....
.L_32:
        /*003c*/ 	.word	0x00000010


	//----- nvinfo : EIATTR_CBANK_PARAM_SIZE
	.align		4
.L_33:
        /*0040*/ 	.byte	0x03, 0x19
        /*0042*/ 	.short	0x0010


	//----- nvinfo : EIATTR_PARAM_CBANK
	.align		4
        /*0044*/ 	.byte	0x04, 0x0a
        /*0046*/ 	.short	(.L_35 - .L_34)
	.align		4
.L_34:
        /*0048*/ 	.word	index@(.nv.constant0._Z6kernelPfm)
        /*004c*/ 	.short	0x0380
        /*004e*/ 	.short	0x0010


	//----- nvinfo : EIATTR_SW_WAR
	.align		4
.L_35:
        /*0050*/ 	.byte	0x04, 0x36
        /*0052*/ 	.short	(.L_37 - .L_36)
.L_36:
        /*0054*/ 	.word	0x00000008
.L_37:


//--------------------- .nv.callgraph             --------------------------
	.section	.nv.callgraph,"",@"SHT_CUDA_CALLGRAPH"
	.align	4
	.sectionentsize	8
	.align		4
        /*0000*/ 	.word	0x00000000
	.align		4
        /*0004*/ 	.word	0xffffffff
	.align		4
        /*0008*/ 	.word	0x00000000
	.align		4
        /*000c*/ 	.word	0xfffffffe
	.align		4
        /*0010*/ 	.word	0x00000000
	.align		4
        /*0014*/ 	.word	0xfffffffd
	.align		4
        /*0018*/ 	.word	0x00000000
	.align		4
        /*001c*/ 	.word	0xfffffffc


//--------------------- .text._Z4fillPfm          --------------------------
	.section	.text._Z4fillPfm,"ax",@progbits
	.align	128
        .global         _Z4fillPfm
        .type           _Z4fillPfm,@function
        .size           _Z4fillPfm,(.L_x_8 - _Z4fillPfm)
        .other          _Z4fillPfm,@"STO_CUDA_ENTRY STV_DEFAULT"
_Z4fillPfm:
.text._Z4fillPfm:
[----:B------:R-:W-:Y:S01]  /*0000*/  LDC R1, c[0x0][0x37c] ;  /* 0x0000df00ff017b82 */ /* 0x000fe20000000800 */
[----:B------:R-:W0:Y:S07]  /*0010*/  S2R R0, SR_TID.Y ;  /* 0x0000000000007919 */ /* 0x000e2e0000002200 */
[----:B------:R-:W0:Y:S08]  /*0020*/  S2UR UR4, SR_CTAID.Y ;  /* 0x00000000000479c3 */ /* 0x000e300000002600 */
[----:B------:R-:W0:Y:S02]  /*0030*/  LDC R9, c[0x0][0x364] ;  /* 0x0000d900ff097b82 */ /* 0x000e240000000800 */
[----:B0-----:R-:W-:-:S05]  /*0040*/  IMAD R0, R9, UR4, R0 ;  /* 0x0000000409007c24 */ /* 0x001fca000f8e0200 */
[----:B------:R-:W-:-:S13]  /*0050*/  ISETP.GT.U32.AND P0, PT, R0, 0x1fff, PT ;  /* 0x00001fff0000780c */ /* 0x000fda0003f04070 */
[----:B------:R-:W-:Y:S05]  /*0060*/  @P0 EXIT ;  /* 0x000000000000094d */ /* 0x000fea0003800000 */
[----:B------:R-:W0:Y:S01]  /*0070*/  S2R R6, SR_TID.X ;  /* 0x0000000000067919 */ /* 0x000e220000002100 */
[----:B------:R-:W0:Y:S01]  /*0080*/  S2UR UR4, SR_CTAID.X ;  /* 0x00000000000479c3 */ /* 0x000e220000002500 */
[----:B------:R-:W1:Y:S07]  /*0090*/  LDCU.64 UR8, c[0x0][0x358] ;  /* 0x00006b00ff0877ac */ /* 0x000e6e0008000a00 */
[----:B------:R-:W0:Y:S01]  /*00a0*/  LDC R7, c[0x0][0x360] ;  /* 0x0000d800ff077b82 */ /* 0x000e220000000800 */
[----:B------:R-:W2:Y:S01]  /*00b0*/  LDCU UR5, c[0x0][0x370] ;  /* 0x00006e00ff0577ac */ /* 0x000ea20008000800 */
[----:B------:R-:W3:Y:S02]  /*00c0*/  LDCU UR6, c[0x0][0x374] ;  /* 0x00006e80ff0677ac */ /* 0x000ee40008000800 */
[----:B---3--:R-:W-:-:S02]  /*00d0*/  IMAD R9, R9, UR6, RZ ;  /* 0x0000000609097c24 */ /* 0x008fc4000f8e02ff */
[C---:B0-----:R-:W-:Y:S02]  /*00e0*/  IMAD R6, R7.reuse, UR4, R6 ;  /* 0x0000000407067c24 */ /* 0x041fe4000f8e0206 */
[----:B-12---:R-:W-:-:S07]  /*00f0*/  IMAD R7, R7, UR5, RZ ;  /* 0x0000000507077c24 */ /* 0x006fce000f8e02ff */
.L_x_5:
[----:B------:R-:W-:Y:S01]  /*0100*/  ISETP.GT.AND P0, PT, R6, 0x1fff, PT ;  /* 0x00001fff0600780c */ /* 0x000fe20003f04270 */
[----:B------:R-:W-:-:S12]  /*0110*/  BSSY.RECONVERGENT B0, `(.L_x_0) ;  /* 0x0000018000007945 */ /* 0x000fd80003800200 */
[----:B01----:R-:W-:Y:S05]  /*0120*/  @P0 BRA `(.L_x_1) ;  /* 0x0000000000580947 */ /* 0x003fea0003800000 */
[----:B------:R-:W0:Y:S01]  /*0130*/  LDC.64 R2, c[0x0][0x380] ;  /* 0x0000e000ff027b82 */ /* 0x000e220000000a00 */
[----:B------:R-:W0:Y:S01]  /*0140*/  LDCU.64 UR4, c[0x0][0x388] ;  /* 0x00007100ff0477ac */ /* 0x000e220008000a00 */
[----:B------:R-:W-:Y:S01]  /*0150*/  HFMA2 R8, -RZ, RZ, -65504, -511.75 ;  /* 0xfbffdfffff087431 */ /* 0x000fe200000001ff */
[----:B------:R-:W-:Y:S01]  /*0160*/  MOV R11, R6 ;  /* 0x00000006000b7202 */ /* 0x000fe20000000f00 */
[----:B0-----:R-:W-:-:S04]  /*0170*/  IMAD.WIDE.U32 R2, R0, UR4, R2 ;  /* 0x0000000400027c25 */ /* 0x001fc8000f8e0002 */
[----:B------:R-:W-:-:S07]  /*0180*/  IMAD R3, R0, UR5, R3 ;  /* 0x0000000500037c24 */ /* 0x000fce000f8e0203 */
.L_x_4:
[----:B-1----:R-:W-:Y:S01]  /*0190*/  LEA R5, R0, R11, 0xd ;  /* 0x0000000b00057211 */ /* 0x002fe200078e68ff */
[----:B------:R-:W-:Y:S04]  /*01a0*/  BSSY.RECONVERGENT B1, `(.L_x_2) ;  /* 0x000000b000017945 */ /* 0x000fe80003800200 */
[----:B------:R-:W-:-:S05]  /*01b0*/  IMAD R4, R5, R8, 0x40020 ;  /* 0x0004002005047424 */ /* 0x000fca00078e0208 */
[----:B------:R-:W-:-:S04]  /*01c0*/  ISETP.GT.U32.AND P0, PT, R4, 0x80040, PT ;  /* 0x000800400400780c */ /* 0x000fc80003f04070 */
[----:B------:R-:W-:-:S13]  /*01d0*/  ISETP.GT.AND P0, PT, R5, 0x2000, P0 ;  /* 0x000020000500780c */ /* 0x000fda0000704270 */
[----:B0-----:R-:W-:-:S05]  /*01e0*/  @!P0 IMAD.WIDE R12, R11, 0x4, R2 ;  /* 0x000000040b0c8825 */ /* 0x001fca00078e0202 */
[----:B------:R0:W-:Y:S01]  /*01f0*/  @!P0 STG.E desc[UR8][R12.64], RZ ;  /* 0x000000ff0c008986 */ /* 0x0001e2000c101908 */
[----:B------:R-:W-:Y:S05]  /*0200*/  @!P0 BRA `(.L_x_3) ;  /* 0x0000000000108947 */ /* 0x000fea0003800000 */
[----:B------:R-:W-:-:S13]  /*0210*/  ISETP.GE.U32.AND P0, PT, R5, 0x3ffe000, PT ;  /* 0x03ffe0000500780c */ /* 0x000fda0003f06070 */
[----:B0-----:R-:W-:Y:S02]  /*0220*/  @P0 IMAD.MOV.U32 R13, RZ, RZ, 0x42c80000 ;  /* 0x42c80000ff0d0424 */ /* 0x001fe400078e00ff */
[----:B------:R-:W-:-:S05]  /*0230*/  @P0 IMAD.WIDE R4, R11, 0x4, R2 ;  /* 0x000000040b040825 */ /* 0x000fca00078e0202 */
[----:B------:R1:W-:Y:S02]  /*0240*/  @P0 STG.E desc[UR8][R4.64], R13 ;  /* 0x0000000d04000986 */ /* 0x0003e4000c101908 */
.L_x_3:
[----:B------:R-:W-:Y:S05]  /*0250*/  BSYNC.RECONVERGENT B1 ;  /* 0x0000000000017941 */ /* 0x000fea0003800200 */
.L_x_2:
[----:B------:R-:W-:-:S04]  /*0260*/  IADD3 R11, PT, PT, R7, R11, RZ ;  /* 0x0000000b070b7210 */ /* 0x000fc80007ffe0ff */
[----:B------:R-:W-:-:S13]  /*0270*/  ISETP.GE.AND P0, PT, R11, 0x2000, PT ;  /* 0x000020000b00780c */ /* 0x000fda0003f06270 */
[----:B------:R-:W-:Y:S05]  /*0280*/  @!P0 BRA `(.L_x_4) ;  /* 0xfffffffc00c08947 */ /* 0x000fea000383ffff */
.L_x_1:
[----:B------:R-:W-:Y:S05]  /*0290*/  BSYNC.RECONVERGENT B0 ;  /* 0x0000000000007941 */ /* 0x000fea0003800200 */
.L_x_0:
[----:B------:R-:W-:-:S05]  /*02a0*/  IMAD.IADD R0, R9, 0x1, R0 ;  /* 0x0000000109007824 */ /* 0x000fca00078e0200 */
[----:B------:R-:W-:-:S13]  /*02b0*/  ISETP.GE.U32.AND P0, PT, R0, 0x2000, PT ;  /* 0x000020000000780c */ /* 0x000fda0003f06070 */
[----:B------:R-:W-:Y:S05]  /*02c0*/  @!P0 BRA `(.L_x_5) ;  /* 0xfffffffc008c8947 */ /* 0x000fea000383ffff */
[----:B------:R-:W-:Y:S05]  /*02d0*/  EXIT ;  /* 0x000000000000794d */ /* 0x000fea0003800000 */
.L_x_6:
[----:B------:R-:W-:-:S00]  /*02e0*/  BRA `(.L_x_6) ;  /* 0xfffffffc00fc7947 */ /* 0x000fc0000383ffff */
[----:B------:R-:W-:-:S00]  /*02f0*/  NOP ;  /* 0x0000000000007918 */ /* 0x000fc00000000000 */
        /* <DEDUP_REMOVED lines=8> */
.L_x_8:


//--------------------- .text._Z6kernelPfm        --------------------------
	.section	.text._Z6kernelPfm,"ax",@progbits
	.align	128
        .global         _Z6kernelPfm
        .type           _Z6kernelPfm,@function
        .size           _Z6kernelPfm,(.L_x_9 - _Z6kernelPfm)
        .other          _Z6kernelPfm,@"STO_CUDA_ENTRY STV_DEFAULT"
_Z6kernelPfm:
.text._Z6kernelPfm:
[----:B------:R-:W-:Y:S01]  /*0000*/  LDC R1, c[0x0][0x37c] ;  /* 0x0000df00ff017b82 */ /* 0x000fe20000000800 */
[----:B------:R-:W-:Y:S05]  /*0010*/  EXIT ;  /* 0x000000000000794d */ /* 0x000fea0003800000 */
.L_x_7:
        /* <DEDUP_REMOVED lines=14> */
.L_x_9:


//--------------------- .nv.shared.reserved.0     --------------------------
	.section	.nv.shared.reserved.0,"aw",@nobits
	.weak		__nv_reservedSMEM_offset_0_alias
	.size		__nv_reservedSMEM_offset_0_alias, 0, 64
	.other		__nv_reservedSMEM_offset_0_alias,@"STO_CUDA_RESERVED_SHARED STV_DEFAULT"
__nv_reservedSMEM_offset_0_alias:
	.zero		0
	.zero		64


//--------------------- .nv.constant0._Z4fillPfm  --------------------------
	.section	.nv.constant0._Z4fillPfm,"a",@progbits
	.sectionflags	@""
	.align	4
.nv.constant0._Z4fillPfm:
	.zero		912


//--------------------- .nv.constant0._Z6kernelPfm --------------------------
	.section	.nv.constant0._Z6kernelPfm,"a",@progbits
	.sectionflags	@""
	.align	4
.nv.constant0._Z6kernelPfm:
	.zero		912


//--------------------- SYMBOLS --------------------------

	.type		.nv.reservedSmem.offset0,@object
	.size		.nv.reservedSmem.offset0,0x4
